//
// Generated by NVIDIA NVVM Compiler
//
// Compiler Build ID: CL-36424714
// Cuda compilation tools, release 13.0, V13.0.88
// Based on NVVM 20.0.0
//

.version 9.0
.target sm_100
.address_size 64

	// .globl	_Z16borderPrimeCountPiS_i

.visible .entry _Z16borderPrimeCountPiS_i(
	.param .u64 .ptr .align 1 _Z16borderPrimeCountPiS_i_param_0,
	.param .u64 .ptr .align 1 _Z16borderPrimeCountPiS_i_param_1,
	.param .u32 _Z16borderPrimeCountPiS_i_param_2
)
{
	.reg .pred 	%p<17>;
	.reg .b32 	%r<25>;
	.reg .b32 	%f<4>;
	.reg .b64 	%rd<7>;

	ld.param.u64 	%rd2, [_Z16borderPrimeCountPiS_i_param_0];
	ld.param.u64 	%rd1, [_Z16borderPrimeCountPiS_i_param_1];
	ld.param.u32 	%r6, [_Z16borderPrimeCountPiS_i_param_2];
	cvta.to.global.u64 	%rd3, %rd2;
	mov.u32 	%r7, %nctaid.x;
	mov.u32 	%r8, %ctaid.y;
	mov.u32 	%r9, %ctaid.x;
	mad.lo.s32 	%r10, %r7, %r8, %r9;
	mov.u32 	%r11, %ntid.x;
	mov.u32 	%r12, %ntid.y;
	mov.u32 	%r13, %tid.y;
	mov.u32 	%r14, %tid.x;
	mad.lo.s32 	%r15, %r10, %r12, %r13;
	mad.lo.s32 	%r16, %r15, %r11, %r14;
	mul.wide.s32 	%rd4, %r16, 4;
	add.s64 	%rd5, %rd3, %rd4;
	ld.global.u32 	%r2, [%rd5];
	setp.lt.s32 	%p2, %r16, %r6;
	add.s32 	%r3, %r6, -1;
	mul.lo.s32 	%r17, %r3, %r6;
	setp.ge.s32 	%p3, %r16, %r17;
	or.pred  	%p4, %p2, %p3;
	@%p4 bra 	$L__BB0_2;
	rem.s32 	%r19, %r16, %r6;
	setp.ne.s32 	%p5, %r19, 0;
	setp.ne.s32 	%p6, %r19, %r3;
	and.pred  	%p7, %p5, %p6;
	@%p7 bra 	$L__BB0_8;
$L__BB0_2:
	cvt.rn.f32.s32 	%f2, %r2;
	sqrt.rn.f32 	%f1, %f2;
	setp.ltu.f32 	%p9, %f1, 0f40000000;
	mov.pred 	%p8, 0;
	mov.pred 	%p16, %p8;
	@%p9 bra 	$L__BB0_6;
	mov.b32 	%r24, 2;
	bra.uni 	$L__BB0_5;
$L__BB0_4:
	add.s32 	%r24, %r24, 1;
	cvt.rn.f32.u32 	%f3, %r24;
	setp.ltu.f32 	%p13, %f1, %f3;
	mov.pred 	%p16, %p8;
	@%p13 bra 	$L__BB0_6;
$L__BB0_5:
	rem.s32 	%r22, %r2, %r24;
	setp.ne.s32 	%p11, %r22, 0;
	mov.pred 	%p16, -1;
	@%p11 bra 	$L__BB0_4;
$L__BB0_6:
	setp.lt.s32 	%p14, %r2, 2;
	or.pred  	%p15, %p14, %p16;
	@%p15 bra 	$L__BB0_8;
	cvta.to.global.u64 	%rd6, %rd1;
	atom.global.add.u32 	%r23, [%rd6], 1;
$L__BB0_8:
	ret;

}


// ===== COMPILED SASS (sm_100) =====

	.target	sm_100

	.elftype	@"ET_EXEC"


//--------------------- .note.nv.tkinfo           --------------------------
	.section	.note.nv.tkinfo,"",@"SHT_NOTE"
	.sectionflags	@"SHF_NOTE_NV_TKINFO"
	.tkinfo
        /*0018*/ 	.word	0x00000002
        /*0030*/ 	.string	""
        /*0030*/ 	.string	"ptxas"
        /*0030*/ 	.string	"Cuda compilation tools, release 13.0, V13.0.88"
        /*0030*/ 	.string	"Build cuda_13.0.r13.0/compiler.36424714_0"
        /*0030*/ 	.string	"-arch sm_100 -m 64 "



//--------------------- .note.nv.cuinfo           --------------------------
	.section	.note.nv.cuinfo,"",@"SHT_NOTE"
	.sectionflags	@"SHF_NOTE_NV_CUINFO"
        /*0018*/ 	.short	0x0002
        /*001a*/ 	.short	0x0064
        /*001c*/ 	.short	0x0082
	.zero		2


//--------------------- .nv.info                  --------------------------
	.section	.nv.info,"",@"SHT_CUDA_INFO"
	.align	4


	//----- nvinfo : EIATTR_REGCOUNT
	.align		4
        /*0000*/ 	.byte	0x04, 0x2f
        /*0002*/ 	.short	(.L_1 - .L_0)
	.align		4
.L_0:
        /*0004*/ 	.word	index@(_Z16borderPrimeCountPiS_i)
        /*0008*/ 	.word	0x0000000e


	//----- nvinfo : EIATTR_FRAME_SIZE
	.align		4
.L_1:
        /*000c*/ 	.byte	0x04, 0x11
        /*000e*/ 	.short	(.L_3 - .L_2)
	.align		4
.L_2:
        /*0010*/ 	.word	index@($__internal_0_$__cuda_sm20_sqrt_rn_f32_slowpath)
        /*0014*/ 	.word	0x00000000


	//----- nvinfo : EIATTR_FRAME_SIZE
	.align		4
.L_3:
        /*0018*/ 	.byte	0x04, 0x11
        /*001a*/ 	.short	(.L_5 - .L_4)
	.align		4
.L_4:
        /*001c*/ 	.word	index@(_Z16borderPrimeCountPiS_i)
        /*0020*/ 	.word	0x00000000


	//----- nvinfo : EIATTR_MIN_STACK_SIZE
	.align		4
.L_5:
        /*0024*/ 	.byte	0x04, 0x12
        /*0026*/ 	.short	(.L_7 - .L_6)
	.align		4
.L_6:
        /*0028*/ 	.word	index@(_Z16borderPrimeCountPiS_i)
        /*002c*/ 	.word	0x00000000
.L_7:


//--------------------- .nv.compat                --------------------------
	.section	.nv.compat,"",@"SHT_CUDA_COMPAT_INFO"
	.align	4
        /*0000*/ 	.byte	0x02, 0x09, 0x00, 0x00, 0x02, 0x02, 0x01, 0x00, 0x02, 0x05, 0x05, 0x00, 0x03, 0x07, 0x01, 0x01
        /*0010*/ 	.byte	0x02, 0x03, 0x00, 0x00, 0x02, 0x06, 0x01, 0x00, 0x04, 0x0b, 0x08, 0x00, 0x01, 0x00, 0x00, 0x00
        /*0020*/ 	.byte	0x00, 0x00, 0x00, 0x00


//--------------------- .nv.info._Z16borderPrimeCountPiS_i --------------------------
	.section	.nv.info._Z16borderPrimeCountPiS_i,"",@"SHT_CUDA_INFO"
	.sectionflags	@""
	.align	4


	//----- nvinfo : EIATTR_CUDA_API_VERSION
	.align		4
        /*0000*/ 	.byte	0x04, 0x37
        /*0002*/ 	.short	(.L_9 - .L_8)
.L_8:
        /*0004*/ 	.word	0x00000082


	//----- nvinfo : EIATTR_KPARAM_INFO
	.align		4
.L_9:
        /*0008*/ 	.byte	0x04, 0x17
        /*000a*/ 	.short	(.L_11 - .L_10)
.L_10:
        /*000c*/ 	.word	0x00000000
        /*0010*/ 	.short	0x0002
        /*0012*/ 	.short	0x0010
        /*0014*/ 	.byte	0x00, 0xf0, 0x11, 0x00


	//----- nvinfo : EIATTR_KPARAM_INFO
	.align		4
.L_11:
        /*0018*/ 	.byte	0x04, 0x17
        /*001a*/ 	.short	(.L_13 - .L_12)
.L_12:
        /*001c*/ 	.word	0x00000000
        /*0020*/ 	.short	0x0001
        /*0022*/ 	.short	0x0008
        /*0024*/ 	.byte	0x00, 0xf5, 0x21, 0x00


	//----- nvinfo : EIATTR_KPARAM_INFO
	.align		4
.L_13:
        /*0028*/ 	.byte	0x04, 0x17
        /*002a*/ 	.short	(.L_15 - .L_14)
.L_14:
        /*002c*/ 	.word	0x00000000
        /*0030*/ 	.short	0x0000
        /*0032*/ 	.short	0x0000
        /*0034*/ 	.byte	0x00, 0xf5, 0x21, 0x00


	//----- nvinfo : EIATTR_SPARSE_MMA_MASK
	.align		4
.L_15:
        /*0038*/ 	.byte	0x03, 0x50
        /*003a*/ 	.short	0x0000


	//----- nvinfo : EIATTR_MAXREG_COUNT
	.align		4
        /*003c*/ 	.byte	0x03, 0x1b
        /*003e*/ 	.short	0x00ff


	//----- nvinfo : EIATTR_MERCURY_ISA_VERSION
	.align		4
        /*0040*/ 	.byte	0x03, 0x5f
        /*0042*/ 	.short	0x0101


	//----- nvinfo : EIATTR_INT_WARP_WIDE_INSTR_OFFSETS
	.align		4
        /*0044*/ 	.byte	0x04, 0x31
        /*0046*/ 	.short	(.L_17 - .L_16)


	//   ....[0]....
.L_16:
        /*0048*/ 	.word	0x00000680


	//----- nvinfo : EIATTR_VRC_CTA_INIT_COUNT
	.align		4
.L_17:
        /*004c*/ 	.byte	0x02, 0x4a
	.zero		1
	.zero		1


	//----- nvinfo : EIATTR_EXIT_INSTR_OFFSETS
	.align		4
        /*0050*/ 	.byte	0x04, 0x1c
        /*0052*/ 	.short	(.L_19 - .L_18)


	//   ....[0]....
.L_18:
        /*0054*/ 	.word	0x000002e0


	//   ....[1]....
        /*0058*/ 	.word	0x00000650


	//   ....[2]....
        /*005c*/ 	.word	0x000006d0


	//----- nvinfo : EIATTR_CRS_STACK_SIZE
	.align		4
.L_19:
        /*0060*/ 	.byte	0x04, 0x1e
        /*0062*/ 	.short	(.L_21 - .L_20)
.L_20:
        /*0064*/ 	.word	0x00000000


	//----- nvinfo : EIATTR_CBANK_PARAM_SIZE
	.align		4
.L_21:
        /*0068*/ 	.byte	0x03, 0x19
        /*006a*/ 	.short	0x0014


	//----- nvinfo : EIATTR_PARAM_CBANK
	.align		4
        /*006c*/ 	.byte	0x04, 0x0a
        /*006e*/ 	.short	(.L_23 - .L_22)
	.align		4
.L_22:
        /*0070*/ 	.word	index@(.nv.constant0._Z16borderPrimeCountPiS_i)
        /*0074*/ 	.short	0x0380
        /*0076*/ 	.short	0x0014


	//----- nvinfo : EIATTR_SW_WAR
	.align		4
.L_23:
        /*0078*/ 	.byte	0x04, 0x36
        /*007a*/ 	.short	(.L_25 - .L_24)
.L_24:
        /*007c*/ 	.word	0x00000008
.L_25:


//--------------------- .nv.callgraph             --------------------------
	.section	.nv.callgraph,"",@"SHT_CUDA_CALLGRAPH"
	.align	4
	.sectionentsize	8
	.align		4
        /*0000*/ 	.word	0x00000000
	.align		4
        /*0004*/ 	.word	0xffffffff
	.align		4
        /*0008*/ 	.word	0x00000000
	.align		4
        /*000c*/ 	.word	0xfffffffe
	.align		4
        /*0010*/ 	.word	0x00000000
	.align		4
        /*0014*/ 	.word	0xfffffffd
	.align		4
        /*0018*/ 	.word	0x00000000
	.align		4
        /*001c*/ 	.word	0xfffffffc


//--------------------- .text._Z16borderPrimeCountPiS_i --------------------------
	.section	.text._Z16borderPrimeCountPiS_i,"ax",@progbits
	.align	128
        .global         _Z16borderPrimeCountPiS_i
        .type           _Z16borderPrimeCountPiS_i,@function
        .size           _Z16borderPrimeCountPiS_i,(.L_x_10 - _Z16borderPrimeCountPiS_i)
        .other          _Z16borderPrimeCountPiS_i,@"STO_CUDA_ENTRY STV_DEFAULT"
_Z16borderPrimeCountPiS_i:
.text._Z16borderPrimeCountPiS_i:
[----:B------:R-:W-:Y:S01]  /*0000*/  LDC R1, c[0x0][0x37c] ;  /* 0x0000df00ff017b82 */ /* 0x000fe20000000800 */
[----:B------:R-:W0:Y:S07]  /*0010*/  S2R R5, SR_TID.Y ;  /* 0x0000000000057919 */ /* 0x000e2e0000002200 */
[----:B------:R-:W-:Y:S01]  /*0020*/  S2UR UR5, SR_CTAID.Y ;  /* 0x00000000000579c3 */ /* 0x000fe20000002600 */
[----:B------:R-:W1:Y:S01]  /*0030*/  LDCU UR4, c[0x0][0x370] ;  /* 0x00006e00ff0477ac */ /* 0x000e620008000800 */
[----:B------:R-:W2:Y:S01]  /*0040*/  S2R R7, SR_TID.X ;  /* 0x0000000000077919 */ /* 0x000ea20000002100 */
[----:B------:R-:W2:Y:S05]  /*0050*/  LDCU UR8, c[0x0][0x360] ;  /* 0x00006c00ff0877ac */ /* 0x000eaa0008000800 */
[----:B------:R-:W1:Y:S08]  /*0060*/  S2UR UR6, SR_CTAID.X ;  /* 0x00000000000679c3 */ /* 0x000e700000002500 */
[----:B------:R-:W0:Y:S08]  /*0070*/  LDC R0, c[0x0][0x364] ;  /* 0x0000d900ff007b82 */ /* 0x000e300000000800 */
[----:B------:R-:W3:Y:S01]  /*0080*/  LDC.64 R2, c[0x0][0x380] ;  /* 0x0000e000ff027b82 */ /* 0x000ee20000000a00 */
[----:B-1----:R-:W-:-:S07]  /*0090*/  UIMAD UR4, UR4, UR5, UR6 ;  /* 0x00000005040472a4 */ /* 0x002fce000f8e0206 */
[----:B------:R-:W1:Y:S01]  /*00a0*/  LDC R6, c[0x0][0x390] ;  /* 0x0000e400ff067b82 */ /* 0x000e620000000800 */
[----:B------:R-:W4:Y:S01]  /*00b0*/  LDCU.64 UR6, c[0x0][0x358] ;  /* 0x00006b00ff0677ac */ /* 0x000f220008000a00 */
[----:B0-----:R-:W-:-:S04]  /*00c0*/  IMAD R0, R0, UR4, R5 ;  /* 0x0000000400007c24 */ /* 0x001fc8000f8e0205 */
[----:B--2---:R-:W-:-:S04]  /*00d0*/  IMAD R7, R0, UR8, R7 ;  /* 0x0000000800077c24 */ /* 0x004fc8000f8e0207 */
[----:B---3--:R-:W-:-:S06]  /*00e0*/  IMAD.WIDE R2, R7, 0x4, R2 ;  /* 0x0000000407027825 */ /* 0x008fcc00078e0202 */
[----:B----4-:R0:W5:Y:S01]  /*00f0*/  LDG.E R2, desc[UR6][R2.64] ;  /* 0x0000000602027981 */ /* 0x010162000c1e1900 */
[----:B------:R-:W-:Y:S01]  /*0100*/  BSSY.RECONVERGENT B0, `(.L_x_0) ;  /* 0x000001f000007945 */ /* 0x000fe20003800200 */
[----:B-1----:R-:W-:-:S04]  /*0110*/  VIADD R0, R6, 0xffffffff ;  /* 0xffffffff06007836 */ /* 0x002fc80000000000 */
[----:B------:R-:W-:-:S05]  /*0120*/  IMAD R4, R0, R6, RZ ;  /* 0x0000000600047224 */ /* 0x000fca00078e02ff */
[----:B------:R-:W-:-:S04]  /*0130*/  ISETP.GE.AND P0, PT, R7, R4, PT ;  /* 0x000000040700720c */ /* 0x000fc80003f06270 */
[----:B------:R-:W-:-:S13]  /*0140*/  ISETP.LT.OR P0, PT, R7, R6, P0 ;  /* 0x000000060700720c */ /* 0x000fda0000701670 */
[----:B0-----:R-:W-:Y:S05]  /*0150*/  @P0 BRA `(.L_x_1) ;  /* 0x0000000000640947 */ /* 0x001fea0003800000 */
[----:B------:R-:W-:Y:S02]  /*0160*/  IABS R8, R6 ;  /* 0x0000000600087213 */ /* 0x000fe40000000000 */
[----:B------:R-:W-:Y:S02]  /*0170*/  IABS R10, R7 ;  /* 0x00000007000a7213 */ /* 0x000fe40000000000 */
[----:B------:R-:W0:Y:S01]  /*0180*/  I2F.RP R3, R8 ;  /* 0x0000000800037306 */ /* 0x000e220000209400 */
[----:B------:R-:W-:-:S07]  /*0190*/  ISETP.GE.AND P2, PT, R7, RZ, PT ;  /* 0x000000ff0700720c */ /* 0x000fce0003f46270 */
[----:B0-----:R-:W0:Y:S02]  /*01a0*/  MUFU.RCP R3, R3 ;  /* 0x0000000300037308 */ /* 0x001e240000001000 */
[----:B0-----:R-:W-:-:S06]  /*01b0*/  VIADD R4, R3, 0xffffffe ;  /* 0x0ffffffe03047836 */ /* 0x001fcc0000000000 */
[----:B------:R0:W1:Y:S02]  /*01c0*/  F2I.FTZ.U32.TRUNC.NTZ R5, R4 ;  /* 0x0000000400057305 */ /* 0x000064000021f000 */
[----:B0-----:R-:W-:Y:S02]  /*01d0*/  HFMA2 R4, -RZ, RZ, 0, 0 ;  /* 0x00000000ff047431 */ /* 0x001fe400000001ff */
[----:B-1----:R-:W-:-:S04]  /*01e0*/  IMAD.MOV R9, RZ, RZ, -R5 ;  /* 0x000000ffff097224 */ /* 0x002fc800078e0a05 */
[----:B------:R-:W-:-:S04]  /*01f0*/  IMAD R9, R9, R8, RZ ;  /* 0x0000000809097224 */ /* 0x000fc800078e02ff */
[----:B------:R-:W-:-:S04]  /*0200*/  IMAD.HI.U32 R5, R5, R9, R4 ;  /* 0x0000000905057227 */ /* 0x000fc800078e0004 */
[----:B------:R-:W-:-:S04]  /*0210*/  IMAD.MOV.U32 R9, RZ, RZ, R10 ;  /* 0x000000ffff097224 */ /* 0x000fc800078e000a */
[----:B------:R-:W-:-:S04]  /*0220*/  IMAD.HI.U32 R5, R5, R9, RZ ;  /* 0x0000000905057227 */ /* 0x000fc800078e00ff */
[----:B------:R-:W-:-:S04]  /*0230*/  IMAD.MOV R5, RZ, RZ, -R5 ;  /* 0x000000ffff057224 */ /* 0x000fc800078e0a05 */
[----:B------:R-:W-:-:S05]  /*0240*/  IMAD R3, R8, R5, R9 ;  /* 0x0000000508037224 */ /* 0x000fca00078e0209 */
[----:B------:R-:W-:-:S13]  /*0250*/  ISETP.GT.U32.AND P0, PT, R8, R3, PT ;  /* 0x000000030800720c */ /* 0x000fda0003f04070 */
[----:B------:R-:W-:Y:S02]  /*0260*/  @!P0 IADD3 R3, PT, PT, R3, -R8, RZ ;  /* 0x8000000803038210 */ /* 0x000fe40007ffe0ff */
[----:B------:R-:W-:Y:S02]  /*0270*/  ISETP.NE.AND P0, PT, R6, RZ, PT ;  /* 0x000000ff0600720c */ /* 0x000fe40003f05270 */
[----:B------:R-:W-:-:S13]  /*0280*/  ISETP.GT.U32.AND P1, PT, R8, R3, PT ;  /* 0x000000030800720c */ /* 0x000fda0003f24070 */
[----:B------:R-:W-:-:S04]  /*0290*/  @!P1 IMAD.IADD R3, R3, 0x1, -R8 ;  /* 0x0000000103039824 */ /* 0x000fc800078e0a08 */
[----:B------:R-:W-:Y:S01]  /*02a0*/  @!P2 IMAD.MOV R3, RZ, RZ, -R3 ;  /* 0x000000ffff03a224 */ /* 0x000fe200078e0a03 */
[----:B------:R-:W-:-:S04]  /*02b0*/  @!P0 LOP3.LUT R3, RZ, R6, RZ, 0x33, !PT ;  /* 0x00000006ff038212 */ /* 0x000fc800078e33ff */
[C---:B------:R-:W-:Y:S02]  /*02c0*/  ISETP.NE.AND P0, PT, R3.reuse, R0, PT ;  /* 0x000000000300720c */ /* 0x040fe40003f05270 */
[----:B------:R-:W-:-:S13]  /*02d0*/  ISETP.NE.AND P1, PT, R3, RZ, PT ;  /* 0x000000ff0300720c */ /* 0x000fda0003f25270 */
[----:B------:R-:W-:Y:S05]  /*02e0*/  @P0 EXIT P1 ;  /* 0x000000000000094d */ /* 0x000fea0000800000 */
.L_x_1:
[----:B------:R-:W-:Y:S05]  /*02f0*/  BSYNC.RECONVERGENT B0 ;  /* 0x0000000000007941 */ /* 0x000fea0003800200 */
.L_x_0:
[----:B-----5:R-:W-:Y:S01]  /*0300*/  I2FP.F32.S32 R0, R2 ;  /* 0x0000000200007245 */ /* 0x020fe20000201400 */
[----:B------:R-:W-:Y:S03]  /*0310*/  BSSY.RECONVERGENT B0, `(.L_x_2) ;  /* 0x000000d000007945 */ /* 0x000fe60003800200 */
[----:B------:R-:W-:Y:S01]  /*0320*/  IADD3 R4, PT, PT, R0, -0xd000000, RZ ;  /* 0xf300000000047810 */ /* 0x000fe20007ffe0ff */
[----:B------:R0:W1:Y:S03]  /*0330*/  MUFU.RSQ R3, R0 ;  /* 0x0000000000037308 */ /* 0x0000660000001400 */
[----:B------:R-:W-:-:S13]  /*0340*/  ISETP.GT.U32.AND P0, PT, R4, 0x727fffff, PT ;  /* 0x727fffff0400780c */ /* 0x000fda0003f04070 */
[----:B0-----:R-:W-:Y:S05]  /*0350*/  @!P0 BRA `(.L_x_3) ;  /* 0x0000000000108947 */ /* 0x001fea0003800000 */
[----:B------:R-:W-:-:S07]  /*0360*/  MOV R8, 0x380 ;  /* 0x0000038000087802 */ /* 0x000fce0000000f00 */
[----:B-1----:R-:W-:Y:S05]  /*0370*/  CALL.REL.NOINC `($__internal_0_$__cuda_sm20_sqrt_rn_f32_slowpath) ;  /* 0x0000000000d87944 */ /* 0x002fea0003c00000 */
[----:B------:R-:W-:Y:S01]  /*0380*/  IMAD.MOV.U32 R0, RZ, RZ, R3 ;  /* 0x000000ffff007224 */ /* 0x000fe200078e0003 */
[----:B------:R-:W-:Y:S06]  /*0390*/  BRA `(.L_x_4) ;  /* 0x0000000000107947 */ /* 0x000fec0003800000 */
.L_x_3:
[----:B-1----:R-:W-:Y:S01]  /*03a0*/  FMUL.FTZ R5, R0, R3 ;  /* 0x0000000300057220 */ /* 0x002fe20000410000 */
[----:B------:R-:W-:-:S03]  /*03b0*/  FMUL.FTZ R3, R3, 0.5 ;  /* 0x3f00000003037820 */ /* 0x000fc60000410000 */
[----:B------:R-:W-:-:S04]  /*03c0*/  FFMA R0, -R5, R5, R0 ;  /* 0x0000000505007223 */ /* 0x000fc80000000100 */
[----:B------:R-:W-:-:S07]  /*03d0*/  FFMA R0, R0, R3, R5 ;  /* 0x0000000300007223 */ /* 0x000fce0000000005 */
.L_x_4:
[----:B------:R-:W-:Y:S05]  /*03e0*/  BSYNC.RECONVERGENT B0 ;  /* 0x0000000000007941 */ /* 0x000fea0003800200 */
.L_x_2:
[----:B------:R-:W-:Y:S01]  /*03f0*/  FSETP.GE.AND P1, PT, R0, 2, PT ;  /* 0x400000000000780b */ /* 0x000fe20003f26000 */
[----:B------:R-:W-:Y:S01]  /*0400*/  BSSY.RECONVERGENT B0, `(.L_x_5) ;  /* 0x0000023000007945 */ /* 0x000fe20003800200 */
[----:B------:R-:W-:-:S11]  /*0410*/  PLOP3.LUT P0, PT, PT, PT, PT, 0x8, 0x80 ;  /* 0x000000000080781c */ /* 0x000fd60003f0e170 */
[----:B------:R-:W-:Y:S05]  /*0420*/  @!P1 BRA `(.L_x_6) ;  /* 0x0000000000809947 */ /* 0x000fea0003800000 */
[----:B------:R-:W-:Y:S01]  /*0430*/  IABS R6, R2 ;  /* 0x0000000200067213 */ /* 0x000fe20000000000 */
[----:B------:R-:W-:-:S07]  /*0440*/  IMAD.MOV.U32 R11, RZ, RZ, 0x2 ;  /* 0x00000002ff0b7424 */ /* 0x000fce00078e00ff */
.L_x_7:
[-C--:B------:R-:W-:Y:S02]  /*0450*/  IABS R8, R11.reuse ;  /* 0x0000000b00087213 */ /* 0x080fe40000000000 */
[----:B------:R-:W-:Y:S02]  /*0460*/  IABS R9, R11 ;  /* 0x0000000b00097213 */ /* 0x000fe40000000000 */
[----:B------:R-:W0:Y:S01]  /*0470*/  I2F.RP R3, R8 ;  /* 0x0000000800037306 */ /* 0x000e220000209400 */
[----:B------:R-:W-:Y:S02]  /*0480*/  ISETP.GE.AND P2, PT, R2, RZ, PT ;  /* 0x000000ff0200720c */ /* 0x000fe40003f46270 */
[----:B------:R-:W-:-:S05]  /*0490*/  IADD3 R10, PT, PT, RZ, -R9, RZ ;  /* 0x80000009ff0a7210 */ /* 0x000fca0007ffe0ff */
[----:B0-----:R-:W0:Y:S02]  /*04a0*/  MUFU.RCP R3, R3 ;  /* 0x0000000300037308 */ /* 0x001e240000001000 */
[----:B0-----:R-:W-:Y:S02]  /*04b0*/  IADD3 R4, PT, PT, R3, 0xffffffe, RZ ;  /* 0x0ffffffe03047810 */ /* 0x001fe40007ffe0ff */
[----:B------:R-:W-:-:S04]  /*04c0*/  IABS R3, R2 ;  /* 0x0000000200037213 */ /* 0x000fc80000000000 */
[----:B------:R0:W1:Y:S02]  /*04d0*/  F2I.FTZ.U32.TRUNC.NTZ R5, R4 ;  /* 0x0000000400057305 */ /* 0x000064000021f000 */
[----:B0-----:R-:W-:Y:S02]  /*04e0*/  IMAD.MOV.U32 R4, RZ, RZ, RZ ;  /* 0x000000ffff047224 */ /* 0x001fe400078e00ff */
[----:B-1----:R-:W-:-:S04]  /*04f0*/  IMAD.MOV R7, RZ, RZ, -R5 ;  /* 0x000000ffff077224 */ /* 0x002fc800078e0a05 */
[----:B------:R-:W-:-:S04]  /*0500*/  IMAD R7, R7, R8, RZ ;  /* 0x0000000807077224 */ /* 0x000fc800078e02ff */
[----:B------:R-:W-:-:S06]  /*0510*/  IMAD.HI.U32 R5, R5, R7, R4 ;  /* 0x0000000705057227 */ /* 0x000fcc00078e0004 */
[----:B------:R-:W-:-:S04]  /*0520*/  IMAD.HI.U32 R5, R5, R6, RZ ;  /* 0x0000000605057227 */ /* 0x000fc800078e00ff */
[----:B------:R-:W-:-:S05]  /*0530*/  IMAD R5, R5, R10, R3 ;  /* 0x0000000a05057224 */ /* 0x000fca00078e0203 */
[----:B------:R-:W-:-:S13]  /*0540*/  ISETP.GT.U32.AND P0, PT, R8, R5, PT ;  /* 0x000000050800720c */ /* 0x000fda0003f04070 */
[----:B------:R-:W-:Y:S01]  /*0550*/  @!P0 IMAD.IADD R5, R5, 0x1, -R8 ;  /* 0x0000000105058824 */ /* 0x000fe200078e0a08 */
[----:B------:R-:W-:-:S04]  /*0560*/  ISETP.NE.AND P0, PT, R11, RZ, PT ;  /* 0x000000ff0b00720c */ /* 0x000fc80003f05270 */
[----:B------:R-:W-:-:S13]  /*0570*/  ISETP.GT.U32.AND P1, PT, R8, R5, PT ;  /* 0x000000050800720c */ /* 0x000fda0003f24070 */
[----:B------:R-:W-:-:S05]  /*0580*/  @!P1 IMAD.IADD R5, R5, 0x1, -R8 ;  /* 0x0000000105059824 */ /* 0x000fca00078e0a08 */
[----:B------:R-:W-:Y:S02]  /*0590*/  @!P2 IADD3 R5, PT, PT, -R5, RZ, RZ ;  /* 0x000000ff0505a210 */ /* 0x000fe40007ffe1ff */
[----:B------:R-:W-:Y:S02]  /*05a0*/  @!P0 LOP3.LUT R5, RZ, R11, RZ, 0x33, !PT ;  /* 0x0000000bff058212 */ /* 0x000fe400078e33ff */
[----:B------:R-:W-:Y:S02]  /*05b0*/  PLOP3.LUT P0, PT, PT, PT, PT, 0x80, 0x8 ;  /* 0x000000000008781c */ /* 0x000fe40003f0f070 */
[----:B------:R-:W-:-:S13]  /*05c0*/  ISETP.NE.AND P1, PT, R5, RZ, PT ;  /* 0x000000ff0500720c */ /* 0x000fda0003f25270 */
[----:B------:R-:W-:Y:S05]  /*05d0*/  @!P1 BRA `(.L_x_6) ;  /* 0x0000000000149947 */ /* 0x000fea0003800000 */
[----:B------:R-:W-:-:S05]  /*05e0*/  VIADD R11, R11, 0x1 ;  /* 0x000000010b0b7836 */ /* 0x000fca0000000000 */
[----:B------:R-:W-:-:S04]  /*05f0*/  I2FP.F32.U32 R3, R11 ;  /* 0x0000000b00037245 */ /* 0x000fc80000201000 */
[----:B------:R-:W-:-:S13]  /*0600*/  FSETP.GE.AND P0, PT, R0, R3, PT ;  /* 0x000000030000720b */ /* 0x000fda0003f06000 */
[----:B------:R-:W-:Y:S05]  /*0610*/  @P0 BRA `(.L_x_7) ;  /* 0xfffffffc008c0947 */ /* 0x000fea000383ffff */
[----:B------:R-:W-:-:S13]  /*0620*/  PLOP3.LUT P0, PT, PT, PT, PT, 0x8, 0x80 ;  /* 0x000000000080781c */ /* 0x000fda0003f0e170 */
.L_x_6:
[----:B------:R-:W-:Y:S05]  /*0630*/  BSYNC.RECONVERGENT B0 ;  /* 0x0000000000007941 */ /* 0x000fea0003800200 */
.L_x_5:
[----:B------:R-:W-:-:S13]  /*0640*/  ISETP.LT.OR P0, PT, R2, 0x2, P0 ;  /* 0x000000020200780c */ /* 0x000fda0000701670 */
[----:B------:R-:W-:Y:S05]  /*0650*/  @P0 EXIT ;  /* 0x000000000000094d */ /* 0x000fea0003800000 */
[----:B------:R-:W0:Y:S01]  /*0660*/  S2R R0, SR_LANEID ;  /* 0x0000000000007919 */ /* 0x000e220000000000 */
[----:B------:R-:W1:Y:S01]  /*0670*/  LDC.64 R2, c[0x0][0x388] ;  /* 0x0000e200ff027b82 */ /* 0x000e620000000a00 */
[----:B------:R-:W-:Y:S02]  /*0680*/  VOTEU.ANY UR4, UPT, PT ;  /* 0x0000000000047886 */ /* 0x000fe400038e0100 */
[----:B------:R-:W-:Y:S02]  /*0690*/  UFLO.U32 UR5, UR4 ;  /* 0x00000004000572bd */ /* 0x000fe400080e0000 */
[----:B------:R-:W1:Y:S04]  /*06a0*/  POPC R5, UR4 ;  /* 0x0000000400057d09 */ /* 0x000e680008000000 */
[----:B0-----:R-:W-:-:S13]  /*06b0*/  ISETP.EQ.U32.AND P0, PT, R0, UR5, PT ;  /* 0x0000000500007c0c */ /* 0x001fda000bf02070 */
[----:B-1----:R-:W-:Y:S01]  /*06c0*/  @P0 REDG.E.ADD.STRONG.GPU desc[UR6][R2.64], R5 ;  /* 0x000000050200098e */ /* 0x002fe2000c12e106 */
[----:B------:R-:W-:Y:S05]  /*06d0*/  EXIT ;  /* 0x000000000000794d */ /* 0x000fea0003800000 */
        .weak           $__internal_0_$__cuda_sm20_sqrt_rn_f32_slowpath
        .type           $__internal_0_$__cuda_sm20_sqrt_rn_f32_slowpath,@function
        .size           $__internal_0_$__cuda_sm20_sqrt_rn_f32_slowpath,(.L_x_10 - $__internal_0_$__cuda_sm20_sqrt_rn_f32_slowpath)
$__internal_0_$__cuda_sm20_sqrt_rn_f32_slowpath:
[----:B------:R-:W-:-:S13]  /*06e0*/  LOP3.LUT P0, RZ, R0, 0x7fffffff, RZ, 0xc0, !PT ;  /* 0x7fffffff00ff7812 */ /* 0x000fda000780c0ff */
[----:B------:R-:W-:Y:S01]  /*06f0*/  @!P0 IMAD.MOV.U32 R3, RZ, RZ, R0 ;  /* 0x000000ffff038224 */ /* 0x000fe200078e0000 */
[----:B------:R-:W-:Y:S06]  /*0700*/  @!P0 BRA `(.L_x_8) ;  /* 0x0000000000408947 */ /* 0x000fec0003800000 */
[----:B------:R-:W-:-:S13]  /*0710*/  FSETP.GEU.FTZ.AND P0, PT, R0, RZ, PT ;  /* 0x000000ff0000720b */ /* 0x000fda0003f1e000 */
[----:B------:R-:W-:Y:S01]  /*0720*/  @!P0 MOV R3, 0x7fffffff ;  /* 0x7fffffff00038802 */ /* 0x000fe20000000f00 */
[----:B------:R-:W-:Y:S06]  /*0730*/  @!P0 BRA `(.L_x_8) ;  /* 0x0000000000348947 */ /* 0x000fec0003800000 */
[----:B------:R-:W-:-:S13]  /*0740*/  FSETP.GTU.FTZ.AND P0, PT, |R0|, +INF , PT ;  /* 0x7f8000000000780b */ /* 0x000fda0003f1c200 */
[----:B------:R-:W-:Y:S01]  /*0750*/  @P0 FADD.FTZ R3, R0, 1 ;  /* 0x3f80000000030421 */ /* 0x000fe20000010000 */
[----:B------:R-:W-:Y:S06]  /*0760*/  @P0 BRA `(.L_x_8) ;  /* 0x0000000000280947 */ /* 0x000fec0003800000 */
[----:B------:R-:W-:-:S13]  /*0770*/  FSETP.NEU.FTZ.AND P0, PT, |R0|, +INF , PT ;  /* 0x7f8000000000780b */ /* 0x000fda0003f1d200 */
[----:B------:R-:W-:-:S04]  /*0780*/  @P0 FFMA R4, R0, 1.84467440737095516160e+19, RZ ;  /* 0x5f80000000040823 */ /* 0x000fc800000000ff */
[----:B------:R-:W0:Y:S02]  /*0790*/  @P0 MUFU.RSQ R3, R4 ;  /* 0x0000000400030308 */ /* 0x000e240000001400 */
[----:B0-----:R-:W-:Y:S01]  /*07a0*/  @P0 FMUL.FTZ R5, R4, R3 ;  /* 0x0000000304050220 */ /* 0x001fe20000410000 */
[----:B------:R-:W-:Y:S01]  /*07b0*/  @P0 FMUL.FTZ R7, R3, 0.5 ;  /* 0x3f00000003070820 */ /* 0x000fe20000410000 */
[----:B------:R-:W-:Y:S02]  /*07c0*/  @!P0 IMAD.MOV.U32 R3, RZ, RZ, R0 ;  /* 0x000000ffff038224 */ /* 0x000fe400078e0000 */
[----:B------:R-:W-:-:S04]  /*07d0*/  @P0 FADD.FTZ R6, -R5, -RZ ;  /* 0x800000ff05060221 */ /* 0x000fc80000010100 */
[----:B------:R-:W-:-:S04]  /*07e0*/  @P0 FFMA R6, R5, R6, R4 ;  /* 0x0000000605060223 */ /* 0x000fc80000000004 */
[----:B------:R-:W-:-:S04]  /*07f0*/  @P0 FFMA R6, R6, R7, R5 ;  /* 0x0000000706060223 */ /* 0x000fc80000000005 */
[----:B------:R-:W-:-:S07]  /*0800*/  @P0 FMUL.FTZ R3, R6, 2.3283064365386962891e-10 ;  /* 0x2f80000006030820 */ /* 0x000fce0000410000 */
.L_x_8:
[----:B------:R-:W-:Y:S02]  /*0810*/  HFMA2 R5, -RZ, RZ, 0, 0 ;  /* 0x00000000ff057431 */ /* 0x000fe400000001ff */
[----:B------:R-:W-:-:S04]  /*0820*/  IMAD.MOV.U32 R4, RZ, RZ, R8 ;  /* 0x000000ffff047224 */ /* 0x000fc800078e0008 */
[----:B------:R-:W-:Y:S05]  /*0830*/  RET.REL.NODEC R4 `(_Z16borderPrimeCountPiS_i) ;  /* 0xfffffff404f07950 */ /* 0x000fea0003c3ffff */
.L_x_9:
[----:B------:R-:W-:-:S00]  /*0840*/  BRA `(.L_x_9) ;  /* 0xfffffffc00fc7947 */ /* 0x000fc0000383ffff */
[----:B------:R-:W-:-:S00]  /*0850*/  NOP ;  /* 0x0000000000007918 */ /* 0x000fc00000000000 */
        /* <DEDUP_REMOVED lines=10> */
.L_x_10:


//--------------------- .nv.shared.reserved.0     --------------------------
	.section	.nv.shared.reserved.0,"aw",@nobits
	.weak		__nv_reservedSMEM_offset_0_alias
	.size		__nv_reservedSMEM_offset_0_alias, 0, 64
	.other		__nv_reservedSMEM_offset_0_alias,@"STO_CUDA_RESERVED_SHARED STV_DEFAULT"
__nv_reservedSMEM_offset_0_alias:
	.zero		0
	.zero		64


//--------------------- .nv.constant0._Z16borderPrimeCountPiS_i --------------------------
	.section	.nv.constant0._Z16borderPrimeCountPiS_i,"a",@progbits
	.sectionflags	@""
	.align	4
.nv.constant0._Z16borderPrimeCountPiS_i:
	.zero		916


//--------------------- SYMBOLS --------------------------

	.type		.nv.reservedSmem.offset0,@object
	.size		.nv.reservedSmem.offset0,0x4
